	.headerflags	@"EF_CUDA_TEXMODE_UNIFIED EF_CUDA_64BIT_ADDRESS EF_CUDA_ACCELERATORS EF_CUDA_SM90 EF_CUDA_VIRTUAL_SM(EF_CUDA_SM90)"
	.elftype	@"ET_EXEC"


//--------------------- .nv.info                  --------------------------
	.section	.nv.info,"",@"SHT_CUDA_INFO"
	.align	4


	//----- nvinfo : EIATTR_REGCOUNT
	.align		4
        /*0000*/ 	.byte	0x04, 0x2f
        /*0002*/ 	.short	(.L_3 - .L_2)
	.align		4
.L_2:
        /*0004*/ 	.word	index@(triton_poi_fused__native_batch_norm_legit_no_training_relu_24)
        /*0008*/ 	.word	0x00000020


	//----- nvinfo : EIATTR_MIN_STACK_SIZE
	.align		4
.L_3:
        /*000c*/ 	.byte	0x04, 0x12
        /*000e*/ 	.short	(.L_5 - .L_4)
	.align		4
.L_4:
        /*0010*/ 	.word	index@(triton_poi_fused__native_batch_norm_legit_no_training_relu_24)
        /*0014*/ 	.word	0x00000000


	//----- nvinfo : EIATTR_FRAME_SIZE
	.align		4
.L_5:
        /*0018*/ 	.byte	0x04, 0x11
        /*001a*/ 	.short	(.L_7 - .L_6)
	.align		4
.L_6:
        /*001c*/ 	.word	index@(triton_poi_fused__native_batch_norm_legit_no_training_relu_24)
        /*0020*/ 	.word	0x00000000


	//----- nvinfo : EIATTR_MIN_STACK_SIZE
	.align		4
.L_7:
        /*0024*/ 	.byte	0x04, 0x12
        /*0026*/ 	.short	(.L_9 - .L_8)
	.align		4
.L_8:
        /*0028*/ 	.word	index@(triton_poi_fused__native_batch_norm_legit_no_training_relu_24)
        /*002c*/ 	.word	0x00000000
.L_9:


//--------------------- .nv.info.triton_poi_fused__native_batch_norm_legit_no_training_relu_24 --------------------------
	.section	.nv.info.triton_poi_fused__native_batch_norm_legit_no_training_relu_24,"",@"SHT_CUDA_INFO"
	.sectionflags	@""
	.align	4


	//----- nvinfo : EIATTR_CUDA_API_VERSION
	.align		4
        /*0000*/ 	.byte	0x04, 0x37
        /*0002*/ 	.short	(.L_11 - .L_10)
.L_10:
        /*0004*/ 	.word	0x0000007c


	//----- nvinfo : EIATTR_KPARAM_INFO
	.align		4
.L_11:
        /*0008*/ 	.byte	0x04, 0x17
        /*000a*/ 	.short	(.L_13 - .L_12)
.L_12:
        /*000c*/ 	.word	0x00000000
        /*0010*/ 	.short	0x0006
        /*0012*/ 	.short	0x0030
        /*0014*/ 	.byte	0x00, 0xf0, 0x11, 0x00


	//----- nvinfo : EIATTR_KPARAM_INFO
	.align		4
.L_13:
        /*0018*/ 	.byte	0x04, 0x17
        /*001a*/ 	.short	(.L_15 - .L_14)
.L_14:
        /*001c*/ 	.word	0x00000000
        /*0020*/ 	.short	0x0005
        /*0022*/ 	.short	0x0028
        /*0024*/ 	.byte	0x00, 0xf4, 0x21, 0x00


	//----- nvinfo : EIATTR_KPARAM_INFO
	.align		4
.L_15:
        /*0028*/ 	.byte	0x04, 0x17
        /*002a*/ 	.short	(.L_17 - .L_16)
.L_16:
        /*002c*/ 	.word	0x00000000
        /*0030*/ 	.short	0x0004
        /*0032*/ 	.short	0x0020
        /*0034*/ 	.byte	0x00, 0xf4, 0x21, 0x00


	//----- nvinfo : EIATTR_KPARAM_INFO
	.align		4
.L_17:
        /*0038*/ 	.byte	0x04, 0x17
        /*003a*/ 	.short	(.L_19 - .L_18)
.L_18:
        /*003c*/ 	.word	0x00000000
        /*0040*/ 	.short	0x0003
        /*0042*/ 	.short	0x0018
        /*0044*/ 	.byte	0x00, 0xf4, 0x21, 0x00


	//----- nvinfo : EIATTR_KPARAM_INFO
	.align		4
.L_19:
        /*0048*/ 	.byte	0x04, 0x17
        /*004a*/ 	.short	(.L_21 - .L_20)
.L_20:
        /*004c*/ 	.word	0x00000000
        /*0050*/ 	.short	0x0002
        /*0052*/ 	.short	0x0010
        /*0054*/ 	.byte	0x00, 0xf4, 0x21, 0x00


	//----- nvinfo : EIATTR_KPARAM_INFO
	.align		4
.L_21:
        /*0058*/ 	.byte	0x04, 0x17
        /*005a*/ 	.short	(.L_23 - .L_22)
.L_22:
        /*005c*/ 	.word	0x00000000
        /*0060*/ 	.short	0x0001
        /*0062*/ 	.short	0x0008
        /*0064*/ 	.byte	0x00, 0xf4, 0x21, 0x00


	//----- nvinfo : EIATTR_KPARAM_INFO
	.align		4
.L_23:
        /*0068*/ 	.byte	0x04, 0x17
        /*006a*/ 	.short	(.L_25 - .L_24)
.L_24:
        /*006c*/ 	.word	0x00000000
        /*0070*/ 	.short	0x0000
        /*0072*/ 	.short	0x0000
        /*0074*/ 	.byte	0x00, 0xf4, 0x21, 0x00


	//----- nvinfo : EIATTR_SPARSE_MMA_MASK
	.align		4
.L_25:
        /*0078*/ 	.byte	0x03, 0x50
        /*007a*/ 	.short	0x0000


	//----- nvinfo : EIATTR_MAXREG_COUNT
	.align		4
        /*007c*/ 	.byte	0x03, 0x1b
        /*007e*/ 	.short	0x00ff


	//----- nvinfo : EIATTR_EXIT_INSTR_OFFSETS
	.align		4
        /*0080*/ 	.byte	0x04, 0x1c
        /*0082*/ 	.short	(.L_27 - .L_26)


	//   ....[0]....
.L_26:
        /*0084*/ 	.word	0x000006e0


	//----- nvinfo : EIATTR_REQNTID
	.align		4
.L_27:
        /*0088*/ 	.byte	0x04, 0x10
        /*008a*/ 	.short	(.L_29 - .L_28)
.L_28:
        /*008c*/ 	.word	0x00000080
        /*0090*/ 	.word	0x00000001
        /*0094*/ 	.word	0x00000001


	//----- nvinfo : EIATTR_CBANK_PARAM_SIZE
	.align		4
.L_29:
        /*0098*/ 	.byte	0x03, 0x19
        /*009a*/ 	.short	0x0034


	//----- nvinfo : EIATTR_PARAM_CBANK
	.align		4
        /*009c*/ 	.byte	0x04, 0x0a
        /*009e*/ 	.short	(.L_31 - .L_30)
	.align		4
.L_30:
        /*00a0*/ 	.word	index@(.nv.constant0.triton_poi_fused__native_batch_norm_legit_no_training_relu_24)
        /*00a4*/ 	.short	0x0210
        /*00a6*/ 	.short	0x0034


	//----- nvinfo : EIATTR_SW_WAR
	.align		4
.L_31:
        /*00a8*/ 	.byte	0x04, 0x36
        /*00aa*/ 	.short	(.L_33 - .L_32)
.L_32:
        /*00ac*/ 	.word	0x00000008
.L_33:


//--------------------- .nv.callgraph             --------------------------
	.section	.nv.callgraph,"",@"SHT_CUDA_CALLGRAPH"
	.align	4
	.sectionentsize	8
	.align		4
        /*0000*/ 	.word	0x00000000
	.align		4
        /*0004*/ 	.word	0xffffffff
	.align		4
        /*0008*/ 	.word	0x00000000
	.align		4
        /*000c*/ 	.word	0xfffffffe
	.align		4
        /*0010*/ 	.word	0x00000000
	.align		4
        /*0014*/ 	.word	0xfffffffd
	.align		4
        /*0018*/ 	.word	0x00000000
	.align		4
        /*001c*/ 	.word	0xfffffffc


//--------------------- .nv.constant4             --------------------------
	.section	.nv.constant4,"a",@progbits
	.align	8
	.align		8
.nv.constant4:
        /*0000*/ 	.dword	_$_str
	.align		8
        /*0008*/ 	.dword	_$_str_$_2


//--------------------- .text.triton_poi_fused__native_batch_norm_legit_no_training_relu_24 --------------------------
	.section	.text.triton_poi_fused__native_batch_norm_legit_no_training_relu_24,"ax",@progbits
	.align	128
        .global         triton_poi_fused__native_batch_norm_legit_no_training_relu_24
        .type           triton_poi_fused__native_batch_norm_legit_no_training_relu_24,@function
        .size           triton_poi_fused__native_batch_norm_legit_no_training_relu_24,(.L_x_1 - triton_poi_fused__native_batch_norm_legit_no_training_relu_24)
        .other          triton_poi_fused__native_batch_norm_legit_no_training_relu_24,@"STO_CUDA_ENTRY STV_DEFAULT"
triton_poi_fused__native_batch_norm_legit_no_training_relu_24:
.text.triton_poi_fused__native_batch_norm_legit_no_training_relu_24:
[----:B------:R-:W-:Y:S01]  /*0000*/  LDC R1, c[0x0][0x28] ;  /* 0x00000a00ff017b82 */ /* 0x000fe20000000800 */
[----:B------:R-:W1:Y:S01]  /*0010*/  S2R R0, SR_TID.X ;  /* 0x0000000000007919 */ /* 0x000e620000002100 */
[----:B------:R-:W-:-:S06]  /*0020*/  ULDC.64 UR4, c[0x0][0x208] ;  /* 0x0000820000047ab9 */ /* 0x000fcc0000000a00 */
[----:B------:R-:W2:Y:S01]  /*0030*/  LDC.64 R16, c[0x0][0x218] ;  /* 0x00008600ff107b82 */ /* 0x000ea20000000a00 */
[----:B------:R-:W3:Y:S07]  /*0040*/  S2R R5, SR_CTAID.X ;  /* 0x0000000000057919 */ /* 0x000eee0000002500 */
[----:B------:R-:W4:Y:S08]  /*0050*/  LDC.64 R14, c[0x0][0x210] ;  /* 0x00008400ff0e7b82 */ /* 0x000f300000000a00 */
[----:B------:R-:W5:Y:S01]  /*0060*/  LDC.64 R12, c[0x0][0x230] ;  /* 0x00008c00ff0c7b82 */ /* 0x000f620000000a00 */
[----:B-1----:R-:W-:-:S02]  /*0070*/  SHF.L.U32 R0, R0, 0x2, RZ ;  /* 0x0000000200007819 */ /* 0x002fc400000006ff */
[----:B---3--:R-:W-:Y:S02]  /*0080*/  SHF.R.S32.HI R3, RZ, 0x15, R5 ;  /* 0x00000015ff037819 */ /* 0x008fe40000011405 */
[----:B------:R-:W-:Y:S02]  /*0090*/  LOP3.LUT R0, R0, 0x1fc, RZ, 0xc0, !PT ;  /* 0x000001fc00007812 */ /* 0x000fe400078ec0ff */
[----:B------:R-:W-:Y:S02]  /*00a0*/  SGXT R3, R3, 0x1 ;  /* 0x000000010303781a */ /* 0x000fe40000000200 */
[----:B------:R-:W-:-:S04]  /*00b0*/  LEA R18, R5, R0, 0xa ;  /* 0x0000000005127211 */ /* 0x000fc800078e50ff */
[----:B------:R-:W-:Y:S02]  /*00c0*/  LEA.HI R0, R3, R18, RZ, 0xc ;  /* 0x0000001203007211 */ /* 0x000fe400078f60ff */
[----:B------:R-:W1:Y:S02]  /*00d0*/  LDC.64 R2, c[0x0][0x220] ;  /* 0x00008800ff027b82 */ /* 0x000e640000000a00 */
[----:B------:R-:W-:Y:S02]  /*00e0*/  SHF.R.S32.HI R23, RZ, 0xc, R0 ;  /* 0x0000000cff177819 */ /* 0x000fe40000011400 */
[----:B------:R-:W-:-:S03]  /*00f0*/  IADD3 R0, R0, 0x200, RZ ;  /* 0x0000020000007810 */ /* 0x000fc60007ffe0ff */
[----:B------:R-:W-:Y:S01]  /*0100*/  IMAD.HI R4, R23, 0x2aaaaaab, RZ ;  /* 0x2aaaaaab17047827 */ /* 0x000fe200078e02ff */
[----:B------:R-:W-:-:S04]  /*0110*/  SHF.R.S32.HI R0, RZ, 0xc, R0 ;  /* 0x0000000cff007819 */ /* 0x000fc80000011400 */
[----:B------:R-:W-:Y:S01]  /*0120*/  SHF.R.U32.HI R5, RZ, 0x1f, R4 ;  /* 0x0000001fff057819 */ /* 0x000fe20000011604 */
[----:B------:R-:W-:-:S03]  /*0130*/  IMAD.HI R6, R0, 0x2aaaaaab, RZ ;  /* 0x2aaaaaab00067827 */ /* 0x000fc600078e02ff */
[----:B------:R-:W-:Y:S02]  /*0140*/  LEA.HI R4, R4, R5, RZ, 0x1b ;  /* 0x0000000504047211 */ /* 0x000fe400078fd8ff */
[----:B------:R-:W-:-:S03]  /*0150*/  SHF.R.U32.HI R5, RZ, 0x1f, R6 ;  /* 0x0000001fff057819 */ /* 0x000fc60000011606 */
[----:B------:R-:W-:Y:S01]  /*0160*/  IMAD R23, R4, -0xc0, R23 ;  /* 0xffffff4004177824 */ /* 0x000fe200078e0217 */
[----:B------:R-:W-:-:S03]  /*0170*/  LEA.HI R5, R6, R5, RZ, 0x1b ;  /* 0x0000000506057211 */ /* 0x000fc600078fd8ff */
[----:B-1----:R-:W-:-:S04]  /*0180*/  IMAD.WIDE R8, R23, 0x4, R2 ;  /* 0x0000000417087825 */ /* 0x002fc800078e0202 */
[----:B------:R-:W-:Y:S01]  /*0190*/  IMAD R19, R5, -0xc0, R0 ;  /* 0xffffff4005137824 */ /* 0x000fe200078e0200 */
[----:B------:R-:W3:Y:S03]  /*01a0*/  LDG.E.EL R20, desc[UR4][R8.64] ;  /* 0x0000000408147981 */ /* 0x000ee6000c2e1900 */
[----:B------:R-:W-:Y:S02]  /*01b0*/  IMAD.WIDE R10, R19, 0x4, R2 ;  /* 0x00000004130a7825 */ /* 0x000fe400078e0202 */
[----:B------:R-:W1:Y:S03]  /*01c0*/  LDC.64 R2, c[0x0][0x228] ;  /* 0x00008a00ff027b82 */ /* 0x000e660000000a00 */
[----:B------:R-:W3:Y:S01]  /*01d0*/  LDG.E.EL R21, desc[UR4][R10.64] ;  /* 0x000000040a157981 */ /* 0x000ee2000c2e1900 */
[----:B--2---:R-:W-:-:S04]  /*01e0*/  IMAD.WIDE R26, R23, 0x4, R16 ;  /* 0x00000004171a7825 */ /* 0x004fc800078e0210 */
[----:B----4-:R-:W-:Y:S01]  /*01f0*/  IMAD.WIDE R14, R18, 0x4, R14 ;  /* 0x00000004120e7825 */ /* 0x010fe200078e020e */
[----:B------:R-:W2:Y:S04]  /*0200*/  LDG.E.EL R0, desc[UR4][R26.64] ;  /* 0x000000041a007981 */ /* 0x000ea8000c2e1900 */
[----:B------:R-:W2:Y:S01]  /*0210*/  LDG.E.128 R4, desc[UR4][R14.64] ;  /* 0x000000040e047981 */ /* 0x000ea2000c1e1d00 */
[----:B------:R-:W-:-:S03]  /*0220*/  IMAD.WIDE R16, R19, 0x4, R16 ;  /* 0x0000000413107825 */ /* 0x000fc600078e0210 */
[----:B------:R-:W4:Y:S04]  /*0230*/  LDG.E.128 R8, desc[UR4][R14.64+0x800] ;  /* 0x000800040e087981 */ /* 0x000f28000c1e1d00 */
[----:B------:R-:W4:Y:S01]  /*0240*/  LDG.E.EL R16, desc[UR4][R16.64] ;  /* 0x0000000410107981 */ /* 0x000f22000c2e1900 */
[----:B01----:R-:W-:-:S04]  /*0250*/  IMAD.WIDE R24, R23, 0x4, R2 ;  /* 0x0000000417187825 */ /* 0x003fc800078e0202 */
[----:B-----5:R-:W-:Y:S02]  /*0260*/  IMAD.WIDE R22, R23, 0x4, R12 ;  /* 0x0000000417167825 */ /* 0x020fe400078e020c */
[----:B------:R-:W5:Y:S04]  /*0270*/  LDG.E.EL R24, desc[UR4][R24.64] ;  /* 0x0000000418187981 */ /* 0x000f68000c2e1900 */
[----:B------:R-:W5:Y:S01]  /*0280*/  LDG.E.EL R23, desc[UR4][R22.64] ;  /* 0x0000000416177981 */ /* 0x000f62000c2e1900 */
[----:B------:R-:W-:-:S04]  /*0290*/  IMAD.WIDE R2, R19, 0x4, R2 ;  /* 0x0000000413027825 */ /* 0x000fc800078e0202 */
[----:B------:R-:W-:Y:S02]  /*02a0*/  IMAD.WIDE R28, R19, 0x4, R12 ;  /* 0x00000004131c7825 */ /* 0x000fe400078e020c */
[----:B------:R0:W4:Y:S04]  /*02b0*/  LDG.E.EL R12, desc[UR4][R2.64] ;  /* 0x00000004020c7981 */ /* 0x000128000c2e1900 */
[----:B------:R-:W4:Y:S01]  /*02c0*/  LDG.E.EL R13, desc[UR4][R28.64] ;  /* 0x000000041c0d7981 */ /* 0x000f22000c2e1900 */
[----:B0-----:R-:W-:Y:S01]  /*02d0*/  HFMA2.MMA R3, -RZ, RZ, 1.625, 0 ;  /* 0x3e800000ff037435 */ /* 0x001fe200000001ff */
[----:B---3--:R-:W-:-:S04]  /*02e0*/  FADD R20, R20, 9.9999997473787516356e-06 ;  /* 0x3727c5ac14147421 */ /* 0x008fc80000000000 */
[----:B------:R-:W0:Y:S01]  /*02f0*/  MUFU.SQRT R19, R20 ;  /* 0x0000001400137308 */ /* 0x000e220000002000 */
[----:B------:R-:W-:-:S07]  /*0300*/  FADD R21, R21, 9.9999997473787516356e-06 ;  /* 0x3727c5ac15157421 */ /* 0x000fce0000000000 */
[----:B------:R-:W1:Y:S01]  /*0310*/  MUFU.SQRT R25, R21 ;  /* 0x0000001500197308 */ /* 0x000e620000002000 */
[C---:B0-----:R-:W-:Y:S02]  /*0320*/  FSETP.GT.AND P0, PT, R19.reuse, 8.50705917302346158658e+37, PT ;  /* 0x7e8000001300780b */ /* 0x041fe40003f04000 */
[----:B------:R-:W-:Y:S02]  /*0330*/  FSETP.GEU.AND P2, PT, R19, 1.175494350822287508e-38, PT ;  /* 0x008000001300780b */ /* 0x000fe40003f4e000 */
[C---:B-1----:R-:W-:Y:S02]  /*0340*/  FSETP.GT.AND P1, PT, R25.reuse, 8.50705917302346158658e+37, PT ;  /* 0x7e8000001900780b */ /* 0x042fe40003f24000 */
[----:B------:R-:W-:-:S07]  /*0350*/  FSETP.GEU.AND P3, PT, R25, 1.175494350822287508e-38, PT ;  /* 0x008000001900780b */ /* 0x000fce0003f6e000 */
[----:B------:R-:W-:-:S04]  /*0360*/  @P0 FMUL R19, R19, 0.25 ;  /* 0x3e80000013130820 */ /* 0x000fc80000400000 */
[----:B------:R-:W-:Y:S01]  /*0370*/  @!P2 FMUL R19, R19, 16777216 ;  /* 0x4b8000001313a820 */ /* 0x000fe20000400000 */
[----:B------:R-:W-:-:S05]  /*0380*/  @P1 FMUL R25, R25, 0.25 ;  /* 0x3e80000019191820 */ /* 0x000fca0000400000 */
[----:B------:R-:W0:Y:S01]  /*0390*/  MUFU.RCP R19, R19 ;  /* 0x0000001300137308 */ /* 0x000e220000001000 */
[----:B------:R-:W-:Y:S01]  /*03a0*/  @!P3 FMUL R25, R25, 16777216 ;  /* 0x4b8000001919b820 */ /* 0x000fe20000400000 */
[----:B------:R-:W-:-:S06]  /*03b0*/  FSEL R2, R3, 1, P0 ;  /* 0x3f80000003027808 */ /* 0x000fcc0000000000 */
[----:B------:R-:W1:Y:S01]  /*03c0*/  MUFU.RCP R14, R25 ;  /* 0x00000019000e7308 */ /* 0x000e620000001000 */
[----:B------:R-:W-:Y:S01]  /*03d0*/  FSEL R3, R3, 1, P1 ;  /* 0x3f80000003037808 */ /* 0x000fe20000800000 */
[----:B------:R-:W-:Y:S01]  /*03e0*/  @!P2 FMUL R2, R2, 16777216 ;  /* 0x4b8000000202a820 */ /* 0x000fe20000400000 */
[----:B--2---:R-:W-:-:S03]  /*03f0*/  FADD R4, R4, -R0 ;  /* 0x8000000004047221 */ /* 0x004fc60000000000 */
[----:B------:R-:W-:Y:S01]  /*0400*/  @!P3 FMUL R3, R3, 16777216 ;  /* 0x4b8000000303b820 */ /* 0x000fe20000400000 */
[----:B0-----:R-:W-:Y:S01]  /*0410*/  FMUL R15, R19, R2 ;  /* 0x00000002130f7220 */ /* 0x001fe20000400000 */
[--C-:B------:R-:W-:Y:S01]  /*0420*/  FADD R20, R5, -R0.reuse ;  /* 0x8000000005147221 */ /* 0x100fe20000000000 */
[--C-:B------:R-:W-:Y:S01]  /*0430*/  FADD R6, R6, -R0.reuse ;  /* 0x8000000006067221 */ /* 0x100fe20000000000 */
[----:B------:R-:W-:Y:S01]  /*0440*/  FADD R0, R7, -R0 ;  /* 0x8000000007007221 */ /* 0x000fe20000000000 */
[C---:B------:R-:W-:Y:S01]  /*0450*/  FMUL R5, R15.reuse, R4 ;  /* 0x000000040f057220 */ /* 0x040fe20000400000 */
[C---:B------:R-:W-:Y:S01]  /*0460*/  FMUL R4, R15.reuse, R20 ;  /* 0x000000140f047220 */ /* 0x040fe20000400000 */
[----:B-1----:R-:W-:Y:S02]  /*0470*/  FMUL R14, R14, R3 ;  /* 0x000000030e0e7220 */ /* 0x002fe40000400000 */
[----:B------:R-:W0:Y:S01]  /*0480*/  LDC.64 R2, c[0x0][0x238] ;  /* 0x00008e00ff027b82 */ /* 0x000e220000000a00 */
[C---:B------:R-:W-:Y:S01]  /*0490*/  FMUL R20, R15.reuse, R6 ;  /* 0x000000060f147220 */ /* 0x040fe20000400000 */
[----:B------:R-:W-:Y:S01]  /*04a0*/  FMUL R6, R15, R0 ;  /* 0x000000000f067220 */ /* 0x000fe20000400000 */
[--C-:B----4-:R-:W-:Y:S01]  /*04b0*/  FADD R7, R8, -R16.reuse ;  /* 0x8000001008077221 */ /* 0x110fe20000000000 */
[--C-:B------:R-:W-:Y:S01]  /*04c0*/  FADD R9, R9, -R16.reuse ;  /* 0x8000001009097221 */ /* 0x100fe20000000000 */
[--C-:B------:R-:W-:Y:S01]  /*04d0*/  FADD R15, R10, -R16.reuse ;  /* 0x800000100a0f7221 */ /* 0x100fe20000000000 */
[C-C-:B-----5:R-:W-:Y:S01]  /*04e0*/  FFMA R0, R24.reuse, R5, R23.reuse ;  /* 0x0000000518007223 */ /* 0x160fe20000000017 */
[----:B------:R-:W-:Y:S01]  /*04f0*/  FADD R11, R11, -R16 ;  /* 0x800000100b0b7221 */ /* 0x000fe20000000000 */
[C-C-:B------:R-:W-:Y:S01]  /*0500*/  FFMA R4, R24.reuse, R4, R23.reuse ;  /* 0x0000000418047223 */ /* 0x140fe20000000017 */
[C-C-:B------:R-:W-:Y:S01]  /*0510*/  FFMA R5, R24.reuse, R20, R23.reuse ;  /* 0x0000001418057223 */ /* 0x140fe20000000017 */
[----:B------:R-:W-:Y:S01]  /*0520*/  FFMA R23, R24, R6, R23 ;  /* 0x0000000618177223 */ /* 0x000fe20000000017 */
[C---:B------:R-:W-:Y:S01]  /*0530*/  FMUL R7, R14.reuse, R7 ;  /* 0x000000070e077220 */ /* 0x040fe20000400000 */
[C---:B------:R-:W-:Y:S01]  /*0540*/  FMUL R8, R14.reuse, R9 ;  /* 0x000000090e087220 */ /* 0x040fe20000400000 */
[C---:B------:R-:W-:Y:S01]  /*0550*/  FMUL R6, R14.reuse, R15 ;  /* 0x0000000f0e067220 */ /* 0x040fe20000400000 */
[----:B------:R-:W-:Y:S01]  /*0560*/  FMUL R14, R14, R11 ;  /* 0x0000000b0e0e7220 */ /* 0x000fe20000400000 */
[C-C-:B------:R-:W-:Y:S01]  /*0570*/  FFMA R9, R12.reuse, R7, R13.reuse ;  /* 0x000000070c097223 */ /* 0x140fe2000000000d */
[C-C-:B------:R-:W-:Y:S01]  /*0580*/  FFMA R8, R12.reuse, R8, R13.reuse ;  /* 0x000000080c087223 */ /* 0x140fe2000000000d */
[C-C-:B------:R-:W-:Y:S01]  /*0590*/  FFMA R10, R12.reuse, R6, R13.reuse ;  /* 0x000000060c0a7223 */ /* 0x140fe2000000000d */
[----:B------:R-:W-:Y:S01]  /*05a0*/  FFMA R14, R12, R14, R13 ;  /* 0x0000000e0c0e7223 */ /* 0x000fe2000000000d */
[----:B------:R-:W-:-:S02]  /*05b0*/  FSETP.GEU.AND P6, PT, R23, RZ, PT ;  /* 0x000000ff1700720b */ /* 0x000fc40003fce000 */
[----:B------:R-:W-:Y:S02]  /*05c0*/  FSETP.GEU.AND P0, PT, R5, RZ, PT ;  /* 0x000000ff0500720b */ /* 0x000fe40003f0e000 */
[----:B------:R-:W-:Y:S02]  /*05d0*/  FSETP.GEU.AND P1, PT, R4, RZ, PT ;  /* 0x000000ff0400720b */ /* 0x000fe40003f2e000 */
[----:B------:R-:W-:Y:S02]  /*05e0*/  FSETP.GEU.AND P3, PT, R14, RZ, PT ;  /* 0x000000ff0e00720b */ /* 0x000fe40003f6e000 */
[----:B------:R-:W-:Y:S02]  /*05f0*/  SEL R7, R23, RZ, P6 ;  /* 0x000000ff17077207 */ /* 0x000fe40003000000 */
[----:B------:R-:W-:Y:S02]  /*0600*/  FSETP.GEU.AND P2, PT, R0, RZ, PT ;  /* 0x000000ff0000720b */ /* 0x000fe40003f4e000 */
[----:B------:R-:W-:-:S02]  /*0610*/  FSETP.GEU.AND P4, PT, R10, RZ, PT ;  /* 0x000000ff0a00720b */ /* 0x000fc40003f8e000 */
[----:B------:R-:W-:Y:S02]  /*0620*/  FSETP.GEU.AND P5, PT, R9, RZ, PT ;  /* 0x000000ff0900720b */ /* 0x000fe40003fae000 */
[----:B------:R-:W-:Y:S02]  /*0630*/  FSETP.GEU.AND P6, PT, R8, RZ, PT ;  /* 0x000000ff0800720b */ /* 0x000fe40003fce000 */
[----:B------:R-:W-:Y:S01]  /*0640*/  SEL R6, R5, RZ, P0 ;  /* 0x000000ff05067207 */ /* 0x000fe20000000000 */
[----:B0-----:R-:W-:Y:S01]  /*0650*/  IMAD.WIDE R2, R18, 0x4, R2 ;  /* 0x0000000412027825 */ /* 0x001fe200078e0202 */
[----:B------:R-:W-:Y:S02]  /*0660*/  SEL R5, R4, RZ, P1 ;  /* 0x000000ff04057207 */ /* 0x000fe40000800000 */
[----:B------:R-:W-:Y:S02]  /*0670*/  SEL R15, R14, RZ, P3 ;  /* 0x000000ff0e0f7207 */ /* 0x000fe40001800000 */
[----:B------:R-:W-:-:S02]  /*0680*/  SEL R4, R0, RZ, P2 ;  /* 0x000000ff00047207 */ /* 0x000fc40001000000 */
[----:B------:R-:W-:Y:S02]  /*0690*/  SEL R14, R10, RZ, P4 ;  /* 0x000000ff0a0e7207 */ /* 0x000fe40002000000 */
[----:B------:R-:W-:Y:S02]  /*06a0*/  SEL R12, R9, RZ, P5 ;  /* 0x000000ff090c7207 */ /* 0x000fe40002800000 */
[----:B------:R-:W-:Y:S01]  /*06b0*/  SEL R13, R8, RZ, P6 ;  /* 0x000000ff080d7207 */ /* 0x000fe20003000000 */
[----:B------:R-:W-:Y:S04]  /*06c0*/  STG.E.128 desc[UR4][R2.64], R4 ;  /* 0x0000000402007986 */ /* 0x000fe8000c101d04 */
[----:B------:R-:W-:Y:S01]  /*06d0*/  STG.E.128 desc[UR4][R2.64+0x800], R12 ;  /* 0x0008000c02007986 */ /* 0x000fe2000c101d04 */
[----:B------:R-:W-:Y:S05]  /*06e0*/  EXIT ;  /* 0x000000000000794d */ /* 0x000fea0003800000 */
.L_x_0:
[----:B------:R-:W-:-:S00]  /*06f0*/  BRA `(.L_x_0) ;  /* 0xfffffffc00fc7947 */ /* 0x000fc0000383ffff */
[----:B------:R-:W-:-:S00]  /*0700*/  NOP ;  /* 0x0000000000007918 */ /* 0x000fc00000000000 */
[----:B------:R-:W-:-:S00]  /*0710*/  NOP ;  /* 0x0000000000007918 */ /* 0x000fc00000000000 */
[----:B------:R-:W-:-:S00]  /*0720*/  NOP ;  /* 0x0000000000007918 */ /* 0x000fc00000000000 */
[----:B------:R-:W-:-:S00]  /*0730*/  NOP ;  /* 0x0000000000007918 */ /* 0x000fc00000000000 */
[----:B------:R-:W-:-:S00]  /*0740*/  NOP ;  /* 0x0000000000007918 */ /* 0x000fc00000000000 */
[----:B------:R-:W-:-:S00]  /*0750*/  NOP ;  /* 0x0000000000007918 */ /* 0x000fc00000000000 */
[----:B------:R-:W-:-:S00]  /*0760*/  NOP ;  /* 0x0000000000007918 */ /* 0x000fc00000000000 */
[----:B------:R-:W-:-:S00]  /*0770*/  NOP ;  /* 0x0000000000007918 */ /* 0x000fc00000000000 */
.L_x_1:


//--------------------- .nv.global.init           --------------------------
	.section	.nv.global.init,"aw",@progbits
.nv.global.init:
	.type		_$_str,@object
	.size		_$_str,(_$_str_$_2 - _$_str)
_$_str:
        /*0000*/ 	.byte	0x5f, 0x5f, 0x43, 0x55, 0x44, 0x41, 0x5f, 0x46, 0x54, 0x5a, 0x00
	.type		_$_str_$_2,@object
	.size		_$_str_$_2,(.L_1 - _$_str_$_2)
_$_str_$_2:
        /*000b*/ 	.byte	0x5f, 0x5f, 0x43, 0x55, 0x44, 0x41, 0x5f, 0x50, 0x52, 0x45, 0x43, 0x5f, 0x53, 0x51, 0x52, 0x54
        /*001b*/ 	.byte	0x00
.L_1:


//--------------------- .nv.constant0.triton_poi_fused__native_batch_norm_legit_no_training_relu_24 --------------------------
	.section	.nv.constant0.triton_poi_fused__native_batch_norm_legit_no_training_relu_24,"a",@progbits
	.sectionflags	@""
	.align	4
.nv.constant0.triton_poi_fused__native_batch_norm_legit_no_training_relu_24:
	.zero		580
